//
// Generated by NVIDIA NVVM Compiler
//
// Compiler Build ID: CL-36424714
// Cuda compilation tools, release 13.0, V13.0.88
// Based on NVVM 20.0.0
//

.version 9.0
.target sm_100
.address_size 64

	// .globl	_Z4add1PfS_S_

.visible .entry _Z4add1PfS_S_(
	.param .u64 .ptr .align 1 _Z4add1PfS_S__param_0,
	.param .u64 .ptr .align 1 _Z4add1PfS_S__param_1,
	.param .u64 .ptr .align 1 _Z4add1PfS_S__param_2
)
{
	.reg .b32 	%r<5>;
	.reg .b32 	%f<4>;
	.reg .b64 	%rd<11>;

	ld.param.u64 	%rd1, [_Z4add1PfS_S__param_0];
	ld.param.u64 	%rd2, [_Z4add1PfS_S__param_1];
	ld.param.u64 	%rd3, [_Z4add1PfS_S__param_2];
	cvta.to.global.u64 	%rd4, %rd3;
	cvta.to.global.u64 	%rd5, %rd2;
	cvta.to.global.u64 	%rd6, %rd1;
	mov.u32 	%r1, %tid.x;
	mov.u32 	%r2, %ctaid.x;
	mov.u32 	%r3, %ntid.x;
	mad.lo.s32 	%r4, %r2, %r3, %r1;
	mul.wide.s32 	%rd7, %r4, 4;
	add.s64 	%rd8, %rd6, %rd7;
	ld.global.f32 	%f1, [%rd8];
	add.s64 	%rd9, %rd5, %rd7;
	ld.global.f32 	%f2, [%rd9];
	add.f32 	%f3, %f1, %f2;
	add.s64 	%rd10, %rd4, %rd7;
	st.global.f32 	[%rd10], %f3;
	ret;

}
	// .globl	_Z4add2PfS_S_
.visible .entry _Z4add2PfS_S_(
	.param .u64 .ptr .align 1 _Z4add2PfS_S__param_0,
	.param .u64 .ptr .align 1 _Z4add2PfS_S__param_1,
	.param .u64 .ptr .align 1 _Z4add2PfS_S__param_2
)
{
	.reg .b32 	%r<6>;
	.reg .b32 	%f<4>;
	.reg .b64 	%rd<11>;

	ld.param.u64 	%rd1, [_Z4add2PfS_S__param_0];
	ld.param.u64 	%rd2, [_Z4add2PfS_S__param_1];
	ld.param.u64 	%rd3, [_Z4add2PfS_S__param_2];
	cvta.to.global.u64 	%rd4, %rd3;
	cvta.to.global.u64 	%rd5, %rd2;
	cvta.to.global.u64 	%rd6, %rd1;
	mov.u32 	%r1, %tid.x;
	mov.u32 	%r2, %ctaid.x;
	mov.u32 	%r3, %ntid.x;
	mad.lo.s32 	%r4, %r2, %r3, %r1;
	add.s32 	%r5, %r4, 1;
	mul.wide.s32 	%rd7, %r5, 4;
	add.s64 	%rd8, %rd6, %rd7;
	ld.global.f32 	%f1, [%rd8];
	add.s64 	%rd9, %rd5, %rd7;
	ld.global.f32 	%f2, [%rd9];
	add.f32 	%f3, %f1, %f2;
	add.s64 	%rd10, %rd4, %rd7;
	st.global.f32 	[%rd10], %f3;
	ret;

}
	// .globl	_Z4add3PfS_S_
.visible .entry _Z4add3PfS_S_(
	.param .u64 .ptr .align 1 _Z4add3PfS_S__param_0,
	.param .u64 .ptr .align 1 _Z4add3PfS_S__param_1,
	.param .u64 .ptr .align 1 _Z4add3PfS_S__param_2
)
{
	.reg .b32 	%r<6>;
	.reg .b32 	%f<4>;
	.reg .b64 	%rd<11>;

	ld.param.u64 	%rd1, [_Z4add3PfS_S__param_0];
	ld.param.u64 	%rd2, [_Z4add3PfS_S__param_1];
	ld.param.u64 	%rd3, [_Z4add3PfS_S__param_2];
	cvta.to.global.u64 	%rd4, %rd3;
	cvta.to.global.u64 	%rd5, %rd2;
	cvta.to.global.u64 	%rd6, %rd1;
	mov.u32 	%r1, %tid.x;
	xor.b32  	%r2, %r1, 1;
	mov.u32 	%r3, %ctaid.x;
	mov.u32 	%r4, %ntid.x;
	mad.lo.s32 	%r5, %r3, %r4, %r2;
	mul.wide.s32 	%rd7, %r5, 4;
	add.s64 	%rd8, %rd6, %rd7;
	ld.global.f32 	%f1, [%rd8];
	add.s64 	%rd9, %rd5, %rd7;
	ld.global.f32 	%f2, [%rd9];
	add.f32 	%f3, %f1, %f2;
	add.s64 	%rd10, %rd4, %rd7;
	st.global.f32 	[%rd10], %f3;
	ret;

}
	// .globl	_Z4add4PfS_S_
.visible .entry _Z4add4PfS_S_(
	.param .u64 .ptr .align 1 _Z4add4PfS_S__param_0,
	.param .u64 .ptr .align 1 _Z4add4PfS_S__param_1,
	.param .u64 .ptr .align 1 _Z4add4PfS_S__param_2
)
{
	.reg .b32 	%r<9>;
	.reg .b32 	%f<4>;
	.reg .b64 	%rd<11>;

	ld.param.u64 	%rd1, [_Z4add4PfS_S__param_0];
	ld.param.u64 	%rd2, [_Z4add4PfS_S__param_1];
	ld.param.u64 	%rd3, [_Z4add4PfS_S__param_2];
	cvta.to.global.u64 	%rd4, %rd3;
	cvta.to.global.u64 	%rd5, %rd2;
	cvta.to.global.u64 	%rd6, %rd1;
	mov.u32 	%r1, %tid.x;
	mov.u32 	%r2, %ctaid.x;
	mov.u32 	%r3, %ntid.x;
	mad.lo.s32 	%r4, %r2, %r3, %r1;
	shr.s32 	%r5, %r4, 31;
	shr.u32 	%r6, %r5, 27;
	add.s32 	%r7, %r4, %r6;
	shr.s32 	%r8, %r7, 5;
	mul.wide.s32 	%rd7, %r8, 4;
	add.s64 	%rd8, %rd6, %rd7;
	ld.global.f32 	%f1, [%rd8];
	add.s64 	%rd9, %rd5, %rd7;
	ld.global.f32 	%f2, [%rd9];
	add.f32 	%f3, %f1, %f2;
	add.s64 	%rd10, %rd4, %rd7;
	st.global.f32 	[%rd10], %f3;
	ret;

}
	// .globl	_Z4add5PfS_S_
.visible .entry _Z4add5PfS_S_(
	.param .u64 .ptr .align 1 _Z4add5PfS_S__param_0,
	.param .u64 .ptr .align 1 _Z4add5PfS_S__param_1,
	.param .u64 .ptr .align 1 _Z4add5PfS_S__param_2
)
{
	.reg .b32 	%r<6>;
	.reg .b32 	%f<4>;
	.reg .b64 	%rd<11>;

	ld.param.u64 	%rd1, [_Z4add5PfS_S__param_0];
	ld.param.u64 	%rd2, [_Z4add5PfS_S__param_1];
	ld.param.u64 	%rd3, [_Z4add5PfS_S__param_2];
	cvta.to.global.u64 	%rd4, %rd3;
	cvta.to.global.u64 	%rd5, %rd2;
	cvta.to.global.u64 	%rd6, %rd1;
	mov.u32 	%r1, %tid.x;
	mov.u32 	%r2, %ctaid.x;
	mov.u32 	%r3, %ntid.x;
	mad.lo.s32 	%r4, %r2, %r3, %r1;
	shl.b32 	%r5, %r4, 2;
	mul.wide.s32 	%rd7, %r5, 4;
	add.s64 	%rd8, %rd6, %rd7;
	ld.global.f32 	%f1, [%rd8];
	add.s64 	%rd9, %rd5, %rd7;
	ld.global.f32 	%f2, [%rd9];
	add.f32 	%f3, %f1, %f2;
	add.s64 	%rd10, %rd4, %rd7;
	st.global.f32 	[%rd10], %f3;
	ret;

}
	// .globl	_Z4add6PfS_S_
.visible .entry _Z4add6PfS_S_(
	.param .u64 .ptr .align 1 _Z4add6PfS_S__param_0,
	.param .u64 .ptr .align 1 _Z4add6PfS_S__param_1,
	.param .u64 .ptr .align 1 _Z4add6PfS_S__param_2
)
{
	.reg .pred 	%p<4>;
	.reg .b32 	%r<4>;
	.reg .b32 	%f<4>;
	.reg .b64 	%rd<11>;

	ld.param.u64 	%rd1, [_Z4add6PfS_S__param_0];
	ld.param.u64 	%rd2, [_Z4add6PfS_S__param_1];
	ld.param.u64 	%rd3, [_Z4add6PfS_S__param_2];
	mov.u32 	%r2, %ctaid.x;
	setp.ne.s32 	%p1, %r2, 0;
	mov.u32 	%r3, %tid.x;
	setp.gt.u32 	%p2, %r3, 31;
	or.pred  	%p3, %p1, %p2;
	@%p3 bra 	$L__BB5_2;
	cvta.to.global.u64 	%rd4, %rd1;
	cvta.to.global.u64 	%rd5, %rd2;
	cvta.to.global.u64 	%rd6, %rd3;
	mul.wide.u32 	%rd7, %r3, 4;
	add.s64 	%rd8, %rd4, %rd7;
	ld.global.f32 	%f1, [%rd8+4];
	add.s64 	%rd9, %rd5, %rd7;
	ld.global.f32 	%f2, [%rd9+4];
	add.f32 	%f3, %f1, %f2;
	add.s64 	%rd10, %rd6, %rd7;
	st.global.f32 	[%rd10+4], %f3;
$L__BB5_2:
	ret;

}


// ===== COMPILED SASS (sm_100) =====

	.target	sm_100

	.elftype	@"ET_EXEC"


//--------------------- .note.nv.tkinfo           --------------------------
	.section	.note.nv.tkinfo,"",@"SHT_NOTE"
	.sectionflags	@"SHF_NOTE_NV_TKINFO"
	.tkinfo
        /*0018*/ 	.word	0x00000002
        /*0030*/ 	.string	""
        /*0030*/ 	.string	"ptxas"
        /*0030*/ 	.string	"Cuda compilation tools, release 13.0, V13.0.88"
        /*0030*/ 	.string	"Build cuda_13.0.r13.0/compiler.36424714_0"
        /*0030*/ 	.string	"-arch sm_100 -m 64 "



//--------------------- .note.nv.cuinfo           --------------------------
	.section	.note.nv.cuinfo,"",@"SHT_NOTE"
	.sectionflags	@"SHF_NOTE_NV_CUINFO"
        /*0018*/ 	.short	0x0002
        /*001a*/ 	.short	0x0064
        /*001c*/ 	.short	0x0082
	.zero		2


//--------------------- .nv.info                  --------------------------
	.section	.nv.info,"",@"SHT_CUDA_INFO"
	.align	4


	//----- nvinfo : EIATTR_REGCOUNT
	.align		4
        /*0000*/ 	.byte	0x04, 0x2f
        /*0002*/ 	.short	(.L_1 - .L_0)
	.align		4
.L_0:
        /*0004*/ 	.word	index@(_Z4add1PfS_S_)
        /*0008*/ 	.word	0x0000000c


	//----- nvinfo : EIATTR_FRAME_SIZE
	.align		4
.L_1:
        /*000c*/ 	.byte	0x04, 0x11
        /*000e*/ 	.short	(.L_3 - .L_2)
	.align		4
.L_2:
        /*0010*/ 	.word	index@(_Z4add1PfS_S_)
        /*0014*/ 	.word	0x00000000


	//----- nvinfo : EIATTR_REGCOUNT
	.align		4
.L_3:
        /*0018*/ 	.byte	0x04, 0x2f
        /*001a*/ 	.short	(.L_5 - .L_4)
	.align		4
.L_4:
        /*001c*/ 	.word	index@(_Z4add2PfS_S_)
        /*0020*/ 	.word	0x0000000c


	//----- nvinfo : EIATTR_FRAME_SIZE
	.align		4
.L_5:
        /*0024*/ 	.byte	0x04, 0x11
        /*0026*/ 	.short	(.L_7 - .L_6)
	.align		4
.L_6:
        /*0028*/ 	.word	index@(_Z4add2PfS_S_)
        /*002c*/ 	.word	0x00000000


	//----- nvinfo : EIATTR_REGCOUNT
	.align		4
.L_7:
        /*0030*/ 	.byte	0x04, 0x2f
        /*0032*/ 	.short	(.L_9 - .L_8)
	.align		4
.L_8:
        /*0034*/ 	.word	index@(_Z4add3PfS_S_)
        /*0038*/ 	.word	0x0000000c


	//----- nvinfo : EIATTR_FRAME_SIZE
	.align		4
.L_9:
        /*003c*/ 	.byte	0x04, 0x11
        /*003e*/ 	.short	(.L_11 - .L_10)
	.align		4
.L_10:
        /*0040*/ 	.word	index@(_Z4add3PfS_S_)
        /*0044*/ 	.word	0x00000000


	//----- nvinfo : EIATTR_REGCOUNT
	.align		4
.L_11:
        /*0048*/ 	.byte	0x04, 0x2f
        /*004a*/ 	.short	(.L_13 - .L_12)
	.align		4
.L_12:
        /*004c*/ 	.word	index@(_Z4add4PfS_S_)
        /*0050*/ 	.word	0x0000000c


	//----- nvinfo : EIATTR_FRAME_SIZE
	.align		4
.L_13:
        /*0054*/ 	.byte	0x04, 0x11
        /*0056*/ 	.short	(.L_15 - .L_14)
	.align		4
.L_14:
        /*0058*/ 	.word	index@(_Z4add4PfS_S_)
        /*005c*/ 	.word	0x00000000


	//----- nvinfo : EIATTR_REGCOUNT
	.align		4
.L_15:
        /*0060*/ 	.byte	0x04, 0x2f
        /*0062*/ 	.short	(.L_17 - .L_16)
	.align		4
.L_16:
        /*0064*/ 	.word	index@(_Z4add5PfS_S_)
        /*0068*/ 	.word	0x0000000c


	//----- nvinfo : EIATTR_FRAME_SIZE
	.align		4
.L_17:
        /*006c*/ 	.byte	0x04, 0x11
        /*006e*/ 	.short	(.L_19 - .L_18)
	.align		4
.L_18:
        /*0070*/ 	.word	index@(_Z4add5PfS_S_)
        /*0074*/ 	.word	0x00000000


	//----- nvinfo : EIATTR_REGCOUNT
	.align		4
.L_19:
        /*0078*/ 	.byte	0x04, 0x2f
        /*007a*/ 	.short	(.L_21 - .L_20)
	.align		4
.L_20:
        /*007c*/ 	.word	index@(_Z4add6PfS_S_)
        /*0080*/ 	.word	0x0000000c


	//----- nvinfo : EIATTR_FRAME_SIZE
	.align		4
.L_21:
        /*0084*/ 	.byte	0x04, 0x11
        /*0086*/ 	.short	(.L_23 - .L_22)
	.align		4
.L_22:
        /*0088*/ 	.word	index@(_Z4add6PfS_S_)
        /*008c*/ 	.word	0x00000000


	//----- nvinfo : EIATTR_MIN_STACK_SIZE
	.align		4
.L_23:
        /*0090*/ 	.byte	0x04, 0x12
        /*0092*/ 	.short	(.L_25 - .L_24)
	.align		4
.L_24:
        /*0094*/ 	.word	index@(_Z4add6PfS_S_)
        /*0098*/ 	.word	0x00000000


	//----- nvinfo : EIATTR_MIN_STACK_SIZE
	.align		4
.L_25:
        /*009c*/ 	.byte	0x04, 0x12
        /*009e*/ 	.short	(.L_27 - .L_26)
	.align		4
.L_26:
        /*00a0*/ 	.word	index@(_Z4add5PfS_S_)
        /*00a4*/ 	.word	0x00000000


	//----- nvinfo : EIATTR_MIN_STACK_SIZE
	.align		4
.L_27:
        /*00a8*/ 	.byte	0x04, 0x12
        /*00aa*/ 	.short	(.L_29 - .L_28)
	.align		4
.L_28:
        /*00ac*/ 	.word	index@(_Z4add4PfS_S_)
        /*00b0*/ 	.word	0x00000000


	//----- nvinfo : EIATTR_MIN_STACK_SIZE
	.align		4
.L_29:
        /*00b4*/ 	.byte	0x04, 0x12
        /*00b6*/ 	.short	(.L_31 - .L_30)
	.align		4
.L_30:
        /*00b8*/ 	.word	index@(_Z4add3PfS_S_)
        /*00bc*/ 	.word	0x00000000


	//----- nvinfo : EIATTR_MIN_STACK_SIZE
	.align		4
.L_31:
        /*00c0*/ 	.byte	0x04, 0x12
        /*00c2*/ 	.short	(.L_33 - .L_32)
	.align		4
.L_32:
        /*00c4*/ 	.word	index@(_Z4add2PfS_S_)
        /*00c8*/ 	.word	0x00000000


	//----- nvinfo : EIATTR_MIN_STACK_SIZE
	.align		4
.L_33:
        /*00cc*/ 	.byte	0x04, 0x12
        /*00ce*/ 	.short	(.L_35 - .L_34)
	.align		4
.L_34:
        /*00d0*/ 	.word	index@(_Z4add1PfS_S_)
        /*00d4*/ 	.word	0x00000000
.L_35:


//--------------------- .nv.compat                --------------------------
	.section	.nv.compat,"",@"SHT_CUDA_COMPAT_INFO"
	.align	4
        /*0000*/ 	.byte	0x02, 0x09, 0x00, 0x00, 0x02, 0x02, 0x01, 0x00, 0x02, 0x05, 0x05, 0x00, 0x03, 0x07, 0x01, 0x01
        /*0010*/ 	.byte	0x02, 0x03, 0x00, 0x00, 0x02, 0x06, 0x01, 0x00, 0x04, 0x0b, 0x08, 0x00, 0x09, 0x00, 0x00, 0x00
        /*0020*/ 	.byte	0x00, 0x00, 0x00, 0x00


//--------------------- .nv.info._Z4add6PfS_S_    --------------------------
	.section	.nv.info._Z4add6PfS_S_,"",@"SHT_CUDA_INFO"
	.sectionflags	@""
	.align	4


	//----- nvinfo : EIATTR_CUDA_API_VERSION
	.align		4
        /*0000*/ 	.byte	0x04, 0x37
        /*0002*/ 	.short	(.L_37 - .L_36)
.L_36:
        /*0004*/ 	.word	0x00000082


	//----- nvinfo : EIATTR_KPARAM_INFO
	.align		4
.L_37:
        /*0008*/ 	.byte	0x04, 0x17
        /*000a*/ 	.short	(.L_39 - .L_38)
.L_38:
        /*000c*/ 	.word	0x00000000
        /*0010*/ 	.short	0x0002
        /*0012*/ 	.short	0x0010
        /*0014*/ 	.byte	0x00, 0xf5, 0x21, 0x00


	//----- nvinfo : EIATTR_KPARAM_INFO
	.align		4
.L_39:
        /*0018*/ 	.byte	0x04, 0x17
        /*001a*/ 	.short	(.L_41 - .L_40)
.L_40:
        /*001c*/ 	.word	0x00000000
        /*0020*/ 	.short	0x0001
        /*0022*/ 	.short	0x0008
        /*0024*/ 	.byte	0x00, 0xf5, 0x21, 0x00


	//----- nvinfo : EIATTR_KPARAM_INFO
	.align		4
.L_41:
        /*0028*/ 	.byte	0x04, 0x17
        /*002a*/ 	.short	(.L_43 - .L_42)
.L_42:
        /*002c*/ 	.word	0x00000000
        /*0030*/ 	.short	0x0000
        /*0032*/ 	.short	0x0000
        /*0034*/ 	.byte	0x00, 0xf5, 0x21, 0x00


	//----- nvinfo : EIATTR_SPARSE_MMA_MASK
	.align		4
.L_43:
        /*0038*/ 	.byte	0x03, 0x50
        /*003a*/ 	.short	0x0000


	//----- nvinfo : EIATTR_MAXREG_COUNT
	.align		4
        /*003c*/ 	.byte	0x03, 0x1b
        /*003e*/ 	.short	0x00ff


	//----- nvinfo : EIATTR_MERCURY_ISA_VERSION
	.align		4
        /*0040*/ 	.byte	0x03, 0x5f
        /*0042*/ 	.short	0x0101


	//----- nvinfo : EIATTR_VRC_CTA_INIT_COUNT
	.align		4
        /*0044*/ 	.byte	0x02, 0x4a
	.zero		1
	.zero		1


	//----- nvinfo : EIATTR_EXIT_INSTR_OFFSETS
	.align		4
        /*0048*/ 	.byte	0x04, 0x1c
        /*004a*/ 	.short	(.L_45 - .L_44)


	//   ....[0]....
.L_44:
        /*004c*/ 	.word	0x00000050


	//   ....[1]....
        /*0050*/ 	.word	0x00000110


	//----- nvinfo : EIATTR_CBANK_PARAM_SIZE
	.align		4
.L_45:
        /*0054*/ 	.byte	0x03, 0x19
        /*0056*/ 	.short	0x0018


	//----- nvinfo : EIATTR_PARAM_CBANK
	.align		4
        /*0058*/ 	.byte	0x04, 0x0a
        /*005a*/ 	.short	(.L_47 - .L_46)
	.align		4
.L_46:
        /*005c*/ 	.word	index@(.nv.constant0._Z4add6PfS_S_)
        /*0060*/ 	.short	0x0380
        /*0062*/ 	.short	0x0018


	//----- nvinfo : EIATTR_SW_WAR
	.align		4
.L_47:
        /*0064*/ 	.byte	0x04, 0x36
        /*0066*/ 	.short	(.L_49 - .L_48)
.L_48:
        /*0068*/ 	.word	0x00000008
.L_49:


//--------------------- .nv.info._Z4add5PfS_S_    --------------------------
	.section	.nv.info._Z4add5PfS_S_,"",@"SHT_CUDA_INFO"
	.sectionflags	@""
	.align	4


	//----- nvinfo : EIATTR_CUDA_API_VERSION
	.align		4
        /*0000*/ 	.byte	0x04, 0x37
        /*0002*/ 	.short	(.L_51 - .L_50)
.L_50:
        /*0004*/ 	.word	0x00000082


	//----- nvinfo : EIATTR_KPARAM_INFO
	.align		4
.L_51:
        /*0008*/ 	.byte	0x04, 0x17
        /*000a*/ 	.short	(.L_53 - .L_52)
.L_52:
        /*000c*/ 	.word	0x00000000
        /*0010*/ 	.short	0x0002
        /*0012*/ 	.short	0x0010
        /*0014*/ 	.byte	0x00, 0xf5, 0x21, 0x00


	//----- nvinfo : EIATTR_KPARAM_INFO
	.align		4
.L_53:
        /*0018*/ 	.byte	0x04, 0x17
        /*001a*/ 	.short	(.L_55 - .L_54)
.L_54:
        /*001c*/ 	.word	0x00000000
        /*0020*/ 	.short	0x0001
        /*0022*/ 	.short	0x0008
        /*0024*/ 	.byte	0x00, 0xf5, 0x21, 0x00


	//----- nvinfo : EIATTR_KPARAM_INFO
	.align		4
.L_55:
        /*0028*/ 	.byte	0x04, 0x17
        /*002a*/ 	.short	(.L_57 - .L_56)
.L_56:
        /*002c*/ 	.word	0x00000000
        /*0030*/ 	.short	0x0000
        /*0032*/ 	.short	0x0000
        /*0034*/ 	.byte	0x00, 0xf5, 0x21, 0x00


	//----- nvinfo : EIATTR_SPARSE_MMA_MASK
	.align		4
.L_57:
        /*0038*/ 	.byte	0x03, 0x50
        /*003a*/ 	.short	0x0000


	//----- nvinfo : EIATTR_MAXREG_COUNT
	.align		4
        /*003c*/ 	.byte	0x03, 0x1b
        /*003e*/ 	.short	0x00ff


	//----- nvinfo : EIATTR_MERCURY_ISA_VERSION
	.align		4
        /*0040*/ 	.byte	0x03, 0x5f
        /*0042*/ 	.short	0x0101


	//----- nvinfo : EIATTR_VRC_CTA_INIT_COUNT
	.align		4
        /*0044*/ 	.byte	0x02, 0x4a
	.zero		1
	.zero		1


	//----- nvinfo : EIATTR_EXIT_INSTR_OFFSETS
	.align		4
        /*0048*/ 	.byte	0x04, 0x1c
        /*004a*/ 	.short	(.L_59 - .L_58)


	//   ....[0]....
.L_58:
        /*004c*/ 	.word	0x00000110


	//----- nvinfo : EIATTR_CBANK_PARAM_SIZE
	.align		4
.L_59:
        /*0050*/ 	.byte	0x03, 0x19
        /*0052*/ 	.short	0x0018


	//----- nvinfo : EIATTR_PARAM_CBANK
	.align		4
        /*0054*/ 	.byte	0x04, 0x0a
        /*0056*/ 	.short	(.L_61 - .L_60)
	.align		4
.L_60:
        /*0058*/ 	.word	index@(.nv.constant0._Z4add5PfS_S_)
        /*005c*/ 	.short	0x0380
        /*005e*/ 	.short	0x0018


	//----- nvinfo : EIATTR_SW_WAR
	.align		4
.L_61:
        /*0060*/ 	.byte	0x04, 0x36
        /*0062*/ 	.short	(.L_63 - .L_62)
.L_62:
        /*0064*/ 	.word	0x00000008
.L_63:


//--------------------- .nv.info._Z4add4PfS_S_    --------------------------
	.section	.nv.info._Z4add4PfS_S_,"",@"SHT_CUDA_INFO"
	.sectionflags	@""
	.align	4


	//----- nvinfo : EIATTR_CUDA_API_VERSION
	.align		4
        /*0000*/ 	.byte	0x04, 0x37
        /*0002*/ 	.short	(.L_65 - .L_64)
.L_64:
        /*0004*/ 	.word	0x00000082


	//----- nvinfo : EIATTR_KPARAM_INFO
	.align		4
.L_65:
        /*0008*/ 	.byte	0x04, 0x17
        /*000a*/ 	.short	(.L_67 - .L_66)
.L_66:
        /*000c*/ 	.word	0x00000000
        /*0010*/ 	.short	0x0002
        /*0012*/ 	.short	0x0010
        /*0014*/ 	.byte	0x00, 0xf5, 0x21, 0x00


	//----- nvinfo : EIATTR_KPARAM_INFO
	.align		4
.L_67:
        /*0018*/ 	.byte	0x04, 0x17
        /*001a*/ 	.short	(.L_69 - .L_68)
.L_68:
        /*001c*/ 	.word	0x00000000
        /*0020*/ 	.short	0x0001
        /*0022*/ 	.short	0x0008
        /*0024*/ 	.byte	0x00, 0xf5, 0x21, 0x00


	//----- nvinfo : EIATTR_KPARAM_INFO
	.align		4
.L_69:
        /*0028*/ 	.byte	0x04, 0x17
        /*002a*/ 	.short	(.L_71 - .L_70)
.L_70:
        /*002c*/ 	.word	0x00000000
        /*0030*/ 	.short	0x0000
        /*0032*/ 	.short	0x0000
        /*0034*/ 	.byte	0x00, 0xf5, 0x21, 0x00


	//----- nvinfo : EIATTR_SPARSE_MMA_MASK
	.align		4
.L_71:
        /*0038*/ 	.byte	0x03, 0x50
        /*003a*/ 	.short	0x0000


	//----- nvinfo : EIATTR_MAXREG_COUNT
	.align		4
        /*003c*/ 	.byte	0x03, 0x1b
        /*003e*/ 	.short	0x00ff


	//----- nvinfo : EIATTR_MERCURY_ISA_VERSION
	.align		4
        /*0040*/ 	.byte	0x03, 0x5f
        /*0042*/ 	.short	0x0101


	//----- nvinfo : EIATTR_VRC_CTA_INIT_COUNT
	.align		4
        /*0044*/ 	.byte	0x02, 0x4a
	.zero		1
	.zero		1


	//----- nvinfo : EIATTR_EXIT_INSTR_OFFSETS
	.align		4
        /*0048*/ 	.byte	0x04, 0x1c
        /*004a*/ 	.short	(.L_73 - .L_72)


	//   ....[0]....
.L_72:
        /*004c*/ 	.word	0x00000130


	//----- nvinfo : EIATTR_CBANK_PARAM_SIZE
	.align		4
.L_73:
        /*0050*/ 	.byte	0x03, 0x19
        /*0052*/ 	.short	0x0018


	//----- nvinfo : EIATTR_PARAM_CBANK
	.align		4
        /*0054*/ 	.byte	0x04, 0x0a
        /*0056*/ 	.short	(.L_75 - .L_74)
	.align		4
.L_74:
        /*0058*/ 	.word	index@(.nv.constant0._Z4add4PfS_S_)
        /*005c*/ 	.short	0x0380
        /*005e*/ 	.short	0x0018


	//----- nvinfo : EIATTR_SW_WAR
	.align		4
.L_75:
        /*0060*/ 	.byte	0x04, 0x36
        /*0062*/ 	.short	(.L_77 - .L_76)
.L_76:
        /*0064*/ 	.word	0x00000008
.L_77:


//--------------------- .nv.info._Z4add3PfS_S_    --------------------------
	.section	.nv.info._Z4add3PfS_S_,"",@"SHT_CUDA_INFO"
	.sectionflags	@""
	.align	4


	//----- nvinfo : EIATTR_CUDA_API_VERSION
	.align		4
        /*0000*/ 	.byte	0x04, 0x37
        /*0002*/ 	.short	(.L_79 - .L_78)
.L_78:
        /*0004*/ 	.word	0x00000082


	//----- nvinfo : EIATTR_KPARAM_INFO
	.align		4
.L_79:
        /*0008*/ 	.byte	0x04, 0x17
        /*000a*/ 	.short	(.L_81 - .L_80)
.L_80:
        /*000c*/ 	.word	0x00000000
        /*0010*/ 	.short	0x0002
        /*0012*/ 	.short	0x0010
        /*0014*/ 	.byte	0x00, 0xf5, 0x21, 0x00


	//----- nvinfo : EIATTR_KPARAM_INFO
	.align		4
.L_81:
        /*0018*/ 	.byte	0x04, 0x17
        /*001a*/ 	.short	(.L_83 - .L_82)
.L_82:
        /*001c*/ 	.word	0x00000000
        /*0020*/ 	.short	0x0001
        /*0022*/ 	.short	0x0008
        /*0024*/ 	.byte	0x00, 0xf5, 0x21, 0x00


	//----- nvinfo : EIATTR_KPARAM_INFO
	.align		4
.L_83:
        /*0028*/ 	.byte	0x04, 0x17
        /*002a*/ 	.short	(.L_85 - .L_84)
.L_84:
        /*002c*/ 	.word	0x00000000
        /*0030*/ 	.short	0x0000
        /*0032*/ 	.short	0x0000
        /*0034*/ 	.byte	0x00, 0xf5, 0x21, 0x00


	//----- nvinfo : EIATTR_SPARSE_MMA_MASK
	.align		4
.L_85:
        /*0038*/ 	.byte	0x03, 0x50
        /*003a*/ 	.short	0x0000


	//----- nvinfo : EIATTR_MAXREG_COUNT
	.align		4
        /*003c*/ 	.byte	0x03, 0x1b
        /*003e*/ 	.short	0x00ff


	//----- nvinfo : EIATTR_MERCURY_ISA_VERSION
	.align		4
        /*0040*/ 	.byte	0x03, 0x5f
        /*0042*/ 	.short	0x0101


	//----- nvinfo : EIATTR_VRC_CTA_INIT_COUNT
	.align		4
        /*0044*/ 	.byte	0x02, 0x4a
	.zero		1
	.zero		1


	//----- nvinfo : EIATTR_EXIT_INSTR_OFFSETS
	.align		4
        /*0048*/ 	.byte	0x04, 0x1c
        /*004a*/ 	.short	(.L_87 - .L_86)


	//   ....[0]....
.L_86:
        /*004c*/ 	.word	0x00000110


	//----- nvinfo : EIATTR_CBANK_PARAM_SIZE
	.align		4
.L_87:
        /*0050*/ 	.byte	0x03, 0x19
        /*0052*/ 	.short	0x0018


	//----- nvinfo : EIATTR_PARAM_CBANK
	.align		4
        /*0054*/ 	.byte	0x04, 0x0a
        /*0056*/ 	.short	(.L_89 - .L_88)
	.align		4
.L_88:
        /*0058*/ 	.word	index@(.nv.constant0._Z4add3PfS_S_)
        /*005c*/ 	.short	0x0380
        /*005e*/ 	.short	0x0018


	//----- nvinfo : EIATTR_SW_WAR
	.align		4
.L_89:
        /*0060*/ 	.byte	0x04, 0x36
        /*0062*/ 	.short	(.L_91 - .L_90)
.L_90:
        /*0064*/ 	.word	0x00000008
.L_91:


//--------------------- .nv.info._Z4add2PfS_S_    --------------------------
	.section	.nv.info._Z4add2PfS_S_,"",@"SHT_CUDA_INFO"
	.sectionflags	@""
	.align	4


	//----- nvinfo : EIATTR_CUDA_API_VERSION
	.align		4
        /*0000*/ 	.byte	0x04, 0x37
        /*0002*/ 	.short	(.L_93 - .L_92)
.L_92:
        /*0004*/ 	.word	0x00000082


	//----- nvinfo : EIATTR_KPARAM_INFO
	.align		4
.L_93:
        /*0008*/ 	.byte	0x04, 0x17
        /*000a*/ 	.short	(.L_95 - .L_94)
.L_94:
        /*000c*/ 	.word	0x00000000
        /*0010*/ 	.short	0x0002
        /*0012*/ 	.short	0x0010
        /*0014*/ 	.byte	0x00, 0xf5, 0x21, 0x00


	//----- nvinfo : EIATTR_KPARAM_INFO
	.align		4
.L_95:
        /*0018*/ 	.byte	0x04, 0x17
        /*001a*/ 	.short	(.L_97 - .L_96)
.L_96:
        /*001c*/ 	.word	0x00000000
        /*0020*/ 	.short	0x0001
        /*0022*/ 	.short	0x0008
        /*0024*/ 	.byte	0x00, 0xf5, 0x21, 0x00


	//----- nvinfo : EIATTR_KPARAM_INFO
	.align		4
.L_97:
        /*0028*/ 	.byte	0x04, 0x17
        /*002a*/ 	.short	(.L_99 - .L_98)
.L_98:
        /*002c*/ 	.word	0x00000000
        /*0030*/ 	.short	0x0000
        /*0032*/ 	.short	0x0000
        /*0034*/ 	.byte	0x00, 0xf5, 0x21, 0x00


	//----- nvinfo : EIATTR_SPARSE_MMA_MASK
	.align		4
.L_99:
        /*0038*/ 	.byte	0x03, 0x50
        /*003a*/ 	.short	0x0000


	//----- nvinfo : EIATTR_MAXREG_COUNT
	.align		4
        /*003c*/ 	.byte	0x03, 0x1b
        /*003e*/ 	.short	0x00ff


	//----- nvinfo : EIATTR_MERCURY_ISA_VERSION
	.align		4
        /*0040*/ 	.byte	0x03, 0x5f
        /*0042*/ 	.short	0x0101


	//----- nvinfo : EIATTR_VRC_CTA_INIT_COUNT
	.align		4
        /*0044*/ 	.byte	0x02, 0x4a
	.zero		1
	.zero		1


	//----- nvinfo : EIATTR_EXIT_INSTR_OFFSETS
	.align		4
        /*0048*/ 	.byte	0x04, 0x1c
        /*004a*/ 	.short	(.L_101 - .L_100)


	//   ....[0]....
.L_100:
        /*004c*/ 	.word	0x00000110


	//----- nvinfo : EIATTR_CBANK_PARAM_SIZE
	.align		4
.L_101:
        /*0050*/ 	.byte	0x03, 0x19
        /*0052*/ 	.short	0x0018


	//----- nvinfo : EIATTR_PARAM_CBANK
	.align		4
        /*0054*/ 	.byte	0x04, 0x0a
        /*0056*/ 	.short	(.L_103 - .L_102)
	.align		4
.L_102:
        /*0058*/ 	.word	index@(.nv.constant0._Z4add2PfS_S_)
        /*005c*/ 	.short	0x0380
        /*005e*/ 	.short	0x0018


	//----- nvinfo : EIATTR_SW_WAR
	.align		4
.L_103:
        /*0060*/ 	.byte	0x04, 0x36
        /*0062*/ 	.short	(.L_105 - .L_104)
.L_104:
        /*0064*/ 	.word	0x00000008
.L_105:


//--------------------- .nv.info._Z4add1PfS_S_    --------------------------
	.section	.nv.info._Z4add1PfS_S_,"",@"SHT_CUDA_INFO"
	.sectionflags	@""
	.align	4


	//----- nvinfo : EIATTR_CUDA_API_VERSION
	.align		4
        /*0000*/ 	.byte	0x04, 0x37
        /*0002*/ 	.short	(.L_107 - .L_106)
.L_106:
        /*0004*/ 	.word	0x00000082


	//----- nvinfo : EIATTR_KPARAM_INFO
	.align		4
.L_107:
        /*0008*/ 	.byte	0x04, 0x17
        /*000a*/ 	.short	(.L_109 - .L_108)
.L_108:
        /*000c*/ 	.word	0x00000000
        /*0010*/ 	.short	0x0002
        /*0012*/ 	.short	0x0010
        /*0014*/ 	.byte	0x00, 0xf5, 0x21, 0x00


	//----- nvinfo : EIATTR_KPARAM_INFO
	.align		4
.L_109:
        /*0018*/ 	.byte	0x04, 0x17
        /*001a*/ 	.short	(.L_111 - .L_110)
.L_110:
        /*001c*/ 	.word	0x00000000
        /*0020*/ 	.short	0x0001
        /*0022*/ 	.short	0x0008
        /*0024*/ 	.byte	0x00, 0xf5, 0x21, 0x00


	//----- nvinfo : EIATTR_KPARAM_INFO
	.align		4
.L_111:
        /*0028*/ 	.byte	0x04, 0x17
        /*002a*/ 	.short	(.L_113 - .L_112)
.L_112:
        /*002c*/ 	.word	0x00000000
        /*0030*/ 	.short	0x0000
        /*0032*/ 	.short	0x0000
        /*0034*/ 	.byte	0x00, 0xf5, 0x21, 0x00


	//----- nvinfo : EIATTR_SPARSE_MMA_MASK
	.align		4
.L_113:
        /*0038*/ 	.byte	0x03, 0x50
        /*003a*/ 	.short	0x0000


	//----- nvinfo : EIATTR_MAXREG_COUNT
	.align		4
        /*003c*/ 	.byte	0x03, 0x1b
        /*003e*/ 	.short	0x00ff


	//----- nvinfo : EIATTR_MERCURY_ISA_VERSION
	.align		4
        /*0040*/ 	.byte	0x03, 0x5f
        /*0042*/ 	.short	0x0101


	//----- nvinfo : EIATTR_VRC_CTA_INIT_COUNT
	.align		4
        /*0044*/ 	.byte	0x02, 0x4a
	.zero		1
	.zero		1


	//----- nvinfo : EIATTR_EXIT_INSTR_OFFSETS
	.align		4
        /*0048*/ 	.byte	0x04, 0x1c
        /*004a*/ 	.short	(.L_115 - .L_114)


	//   ....[0]....
.L_114:
        /*004c*/ 	.word	0x00000100


	//----- nvinfo : EIATTR_CBANK_PARAM_SIZE
	.align		4
.L_115:
        /*0050*/ 	.byte	0x03, 0x19
        /*0052*/ 	.short	0x0018


	//----- nvinfo : EIATTR_PARAM_CBANK
	.align		4
        /*0054*/ 	.byte	0x04, 0x0a
        /*0056*/ 	.short	(.L_117 - .L_116)
	.align		4
.L_116:
        /*0058*/ 	.word	index@(.nv.constant0._Z4add1PfS_S_)
        /*005c*/ 	.short	0x0380
        /*005e*/ 	.short	0x0018


	//----- nvinfo : EIATTR_SW_WAR
	.align		4
.L_117:
        /*0060*/ 	.byte	0x04, 0x36
        /*0062*/ 	.short	(.L_119 - .L_118)
.L_118:
        /*0064*/ 	.word	0x00000008
.L_119:


//--------------------- .nv.callgraph             --------------------------
	.section	.nv.callgraph,"",@"SHT_CUDA_CALLGRAPH"
	.align	4
	.sectionentsize	8
	.align		4
        /*0000*/ 	.word	0x00000000
	.align		4
        /*0004*/ 	.word	0xffffffff
	.align		4
        /*0008*/ 	.word	0x00000000
	.align		4
        /*000c*/ 	.word	0xfffffffe
	.align		4
        /*0010*/ 	.word	0x00000000
	.align		4
        /*0014*/ 	.word	0xfffffffd
	.align		4
        /*0018*/ 	.word	0x00000000
	.align		4
        /*001c*/ 	.word	0xfffffffc


//--------------------- .text._Z4add6PfS_S_       --------------------------
	.section	.text._Z4add6PfS_S_,"ax",@progbits
	.align	128
        .global         _Z4add6PfS_S_
        .type           _Z4add6PfS_S_,@function
        .size           _Z4add6PfS_S_,(.L_x_6 - _Z4add6PfS_S_)
        .other          _Z4add6PfS_S_,@"STO_CUDA_ENTRY STV_DEFAULT"
_Z4add6PfS_S_:
.text._Z4add6PfS_S_:
[----:B------:R-:W-:Y:S01]  /*0000*/  LDC R1, c[0x0][0x37c] ;  /* 0x0000df00ff017b82 */ /* 0x000fe20000000800 */
[----:B------:R-:W0:Y:S07]  /*0010*/  S2R R9, SR_TID.X ;  /* 0x0000000000097919 */ /* 0x000e2e0000002100 */
[----:B------:R-:W1:Y:S01]  /*0020*/  S2UR UR4, SR_CTAID.X ;  /* 0x00000000000479c3 */ /* 0x000e620000002500 */
[----:B0-----:R-:W-:-:S04]  /*0030*/  ISETP.GT.U32.AND P0, PT, R9, 0x1f, PT ;  /* 0x0000001f0900780c */ /* 0x001fc80003f04070 */
[----:B-1----:R-:W-:-:S13]  /*0040*/  ISETP.NE.OR P0, PT, RZ, UR4, P0 ;  /* 0x00000004ff007c0c */ /* 0x002fda0008705670 */
[----:B------:R-:W-:Y:S05]  /*0050*/  @P0 EXIT ;  /* 0x000000000000094d */ /* 0x000fea0003800000 */
[----:B------:R-:W0:Y:S01]  /*0060*/  LDC.64 R2, c[0x0][0x380] ;  /* 0x0000e000ff027b82 */ /* 0x000e220000000a00 */
[----:B------:R-:W1:Y:S07]  /*0070*/  LDCU.64 UR4, c[0x0][0x358] ;  /* 0x00006b00ff0477ac */ /* 0x000e6e0008000a00 */
[----:B------:R-:W2:Y:S08]  /*0080*/  LDC.64 R4, c[0x0][0x388] ;  /* 0x0000e200ff047b82 */ /* 0x000eb00000000a00 */
[----:B------:R-:W3:Y:S01]  /*0090*/  LDC.64 R6, c[0x0][0x390] ;  /* 0x0000e400ff067b82 */ /* 0x000ee20000000a00 */
[----:B0-----:R-:W-:-:S06]  /*00a0*/  IMAD.WIDE.U32 R2, R9, 0x4, R2 ;  /* 0x0000000409027825 */ /* 0x001fcc00078e0002 */
[----:B-1----:R-:W4:Y:S01]  /*00b0*/  LDG.E R2, desc[UR4][R2.64+0x4] ;  /* 0x0000040402027981 */ /* 0x002f22000c1e1900 */
[----:B--2---:R-:W-:-:S06]  /*00c0*/  IMAD.WIDE.U32 R4, R9, 0x4, R4 ;  /* 0x0000000409047825 */ /* 0x004fcc00078e0004 */
[----:B------:R-:W4:Y:S01]  /*00d0*/  LDG.E R5, desc[UR4][R4.64+0x4] ;  /* 0x0000040404057981 */ /* 0x000f22000c1e1900 */
[----:B---3--:R-:W-:-:S04]  /*00e0*/  IMAD.WIDE.U32 R6, R9, 0x4, R6 ;  /* 0x0000000409067825 */ /* 0x008fc800078e0006 */
[----:B----4-:R-:W-:-:S05]  /*00f0*/  FADD R9, R2, R5 ;  /* 0x0000000502097221 */ /* 0x010fca0000000000 */
[----:B------:R-:W-:Y:S01]  /*0100*/  STG.E desc[UR4][R6.64+0x4], R9 ;  /* 0x0000040906007986 */ /* 0x000fe2000c101904 */
[----:B------:R-:W-:Y:S05]  /*0110*/  EXIT ;  /* 0x000000000000794d */ /* 0x000fea0003800000 */
.L_x_0:
[----:B------:R-:W-:-:S00]  /*0120*/  BRA `(.L_x_0) ;  /* 0xfffffffc00fc7947 */ /* 0x000fc0000383ffff */
[----:B------:R-:W-:-:S00]  /*0130*/  NOP ;  /* 0x0000000000007918 */ /* 0x000fc00000000000 */
        /* <DEDUP_REMOVED lines=12> */
.L_x_6:


//--------------------- .text._Z4add5PfS_S_       --------------------------
	.section	.text._Z4add5PfS_S_,"ax",@progbits
	.align	128
        .global         _Z4add5PfS_S_
        .type           _Z4add5PfS_S_,@function
        .size           _Z4add5PfS_S_,(.L_x_7 - _Z4add5PfS_S_)
        .other          _Z4add5PfS_S_,@"STO_CUDA_ENTRY STV_DEFAULT"
_Z4add5PfS_S_:
.text._Z4add5PfS_S_:
[----:B------:R-:W-:Y:S01]  /*0000*/  LDC R1, c[0x0][0x37c] ;  /* 0x0000df00ff017b82 */ /* 0x000fe20000000800 */
[----:B------:R-:W0:Y:S07]  /*0010*/  S2R R0, SR_TID.X ;  /* 0x0000000000007919 */ /* 0x000e2e0000002100 */
[----:B------:R-:W0:Y:S01]  /*0020*/  S2UR UR6, SR_CTAID.X ;  /* 0x00000000000679c3 */ /* 0x000e220000002500 */
[----:B------:R-:W1:Y:S07]  /*0030*/  LDCU.64 UR4, c[0x0][0x358] ;  /* 0x00006b00ff0477ac */ /* 0x000e6e0008000a00 */
[----:B------:R-:W0:Y:S08]  /*0040*/  LDC R7, c[0x0][0x360] ;  /* 0x0000d800ff077b82 */ /* 0x000e300000000800 */
[----:B------:R-:W2:Y:S08]  /*0050*/  LDC.64 R2, c[0x0][0x380] ;  /* 0x0000e000ff027b82 */ /* 0x000eb00000000a00 */
[----:B------:R-:W3:Y:S01]  /*0060*/  LDC.64 R4, c[0x0][0x388] ;  /* 0x0000e200ff047b82 */ /* 0x000ee20000000a00 */
[----:B0-----:R-:W-:-:S07]  /*0070*/  IMAD R0, R7, UR6, R0 ;  /* 0x0000000607007c24 */ /* 0x001fce000f8e0200 */
[----:B------:R-:W0:Y:S01]  /*0080*/  LDC.64 R6, c[0x0][0x390] ;  /* 0x0000e400ff067b82 */ /* 0x000e220000000a00 */
[----:B------:R-:W-:-:S05]  /*0090*/  SHF.L.U32 R9, R0, 0x2, RZ ;  /* 0x0000000200097819 */ /* 0x000fca00000006ff */
[----:B--2---:R-:W-:-:S04]  /*00a0*/  IMAD.WIDE R2, R9, 0x4, R2 ;  /* 0x0000000409027825 */ /* 0x004fc800078e0202 */
[C---:B---3--:R-:W-:Y:S02]  /*00b0*/  IMAD.WIDE R4, R9.reuse, 0x4, R4 ;  /* 0x0000000409047825 */ /* 0x048fe400078e0204 */
[----:B-1----:R-:W2:Y:S04]  /*00c0*/  LDG.E R2, desc[UR4][R2.64] ;  /* 0x0000000402027981 */ /* 0x002ea8000c1e1900 */
[----:B------:R-:W2:Y:S01]  /*00d0*/  LDG.E R5, desc[UR4][R4.64] ;  /* 0x0000000404057981 */ /* 0x000ea2000c1e1900 */
[----:B0-----:R-:W-:-:S04]  /*00e0*/  IMAD.WIDE R6, R9, 0x4, R6 ;  /* 0x0000000409067825 */ /* 0x001fc800078e0206 */
[----:B--2---:R-:W-:-:S05]  /*00f0*/  FADD R9, R2, R5 ;  /* 0x0000000502097221 */ /* 0x004fca0000000000 */
[----:B------:R-:W-:Y:S01]  /*0100*/  STG.E desc[UR4][R6.64], R9 ;  /* 0x0000000906007986 */ /* 0x000fe2000c101904 */
[----:B------:R-:W-:Y:S05]  /*0110*/  EXIT ;  /* 0x000000000000794d */ /* 0x000fea0003800000 */
.L_x_1:
        /* <DEDUP_REMOVED lines=14> */
.L_x_7:


//--------------------- .text._Z4add4PfS_S_       --------------------------
	.section	.text._Z4add4PfS_S_,"ax",@progbits
	.align	128
        .global         _Z4add4PfS_S_
        .type           _Z4add4PfS_S_,@function
        .size           _Z4add4PfS_S_,(.L_x_8 - _Z4add4PfS_S_)
        .other          _Z4add4PfS_S_,@"STO_CUDA_ENTRY STV_DEFAULT"
_Z4add4PfS_S_:
.text._Z4add4PfS_S_:
[----:B------:R-:W-:Y:S01]  /*0000*/  LDC R1, c[0x0][0x37c] ;  /* 0x0000df00ff017b82 */ /* 0x000fe20000000800 */
[----:B------:R-:W0:Y:S07]  /*0010*/  S2R R0, SR_TID.X ;  /* 0x0000000000007919 */ /* 0x000e2e0000002100 */
[----:B------:R-:W0:Y:S08]  /*0020*/  S2UR UR4, SR_CTAID.X ;  /* 0x00000000000479c3 */ /* 0x000e300000002500 */
[----:B------:R-:W0:Y:S08]  /*0030*/  LDC R7, c[0x0][0x360] ;  /* 0x0000d800ff077b82 */ /* 0x000e300000000800 */
[----:B------:R-:W1:Y:S08]  /*0040*/  LDC.64 R2, c[0x0][0x380] ;  /* 0x0000e000ff027b82 */ /* 0x000e700000000a00 */
[----:B------:R-:W2:Y:S01]  /*0050*/  LDC.64 R4, c[0x0][0x388] ;  /* 0x0000e200ff047b82 */ /* 0x000ea20000000a00 */
[----:B0-----:R-:W-:Y:S01]  /*0060*/  IMAD R0, R7, UR4, R0 ;  /* 0x0000000407007c24 */ /* 0x001fe2000f8e0200 */
[----:B------:R-:W0:Y:S04]  /*0070*/  LDCU.64 UR4, c[0x0][0x358] ;  /* 0x00006b00ff0477ac */ /* 0x000e280008000a00 */
[----:B------:R-:W-:-:S04]  /*0080*/  SHF.R.S32.HI R7, RZ, 0x1f, R0 ;  /* 0x0000001fff077819 */ /* 0x000fc80000011400 */
[----:B------:R-:W-:-:S04]  /*0090*/  LEA.HI R7, R7, R0, RZ, 0x5 ;  /* 0x0000000007077211 */ /* 0x000fc800078f28ff */
[----:B------:R-:W-:Y:S02]  /*00a0*/  SHF.R.S32.HI R9, RZ, 0x5, R7 ;  /* 0x00000005ff097819 */ /* 0x000fe40000011407 */
[----:B------:R-:W3:Y:S03]  /*00b0*/  LDC.64 R6, c[0x0][0x390] ;  /* 0x0000e400ff067b82 */ /* 0x000ee60000000a00 */
[----:B-1----:R-:W-:-:S04]  /*00c0*/  IMAD.WIDE R2, R9, 0x4, R2 ;  /* 0x0000000409027825 */ /* 0x002fc800078e0202 */
[C---:B--2---:R-:W-:Y:S02]  /*00d0*/  IMAD.WIDE R4, R9.reuse, 0x4, R4 ;  /* 0x0000000409047825 */ /* 0x044fe400078e0204 */
[----:B0-----:R-:W2:Y:S04]  /*00e0*/  LDG.E R2, desc[UR4][R2.64] ;  /* 0x0000000402027981 */ /* 0x001ea8000c1e1900 */
[----:B------:R-:W2:Y:S01]  /*00f0*/  LDG.E R5, desc[UR4][R4.64] ;  /* 0x0000000404057981 */ /* 0x000ea2000c1e1900 */
[----:B---3--:R-:W-:-:S04]  /*0100*/  IMAD.WIDE R6, R9, 0x4, R6 ;  /* 0x0000000409067825 */ /* 0x008fc800078e0206 */
[----:B--2---:R-:W-:-:S05]  /*0110*/  FADD R9, R2, R5 ;  /* 0x0000000502097221 */ /* 0x004fca0000000000 */
[----:B------:R-:W-:Y:S01]  /*0120*/  STG.E desc[UR4][R6.64], R9 ;  /* 0x0000000906007986 */ /* 0x000fe2000c101904 */
[----:B------:R-:W-:Y:S05]  /*0130*/  EXIT ;  /* 0x000000000000794d */ /* 0x000fea0003800000 */
.L_x_2:
        /* <DEDUP_REMOVED lines=12> */
.L_x_8:


//--------------------- .text._Z4add3PfS_S_       --------------------------
	.section	.text._Z4add3PfS_S_,"ax",@progbits
	.align	128
        .global         _Z4add3PfS_S_
        .type           _Z4add3PfS_S_,@function
        .size           _Z4add3PfS_S_,(.L_x_9 - _Z4add3PfS_S_)
        .other          _Z4add3PfS_S_,@"STO_CUDA_ENTRY STV_DEFAULT"
_Z4add3PfS_S_:
.text._Z4add3PfS_S_:
[----:B------:R-:W-:Y:S01]  /*0000*/  LDC R1, c[0x0][0x37c] ;  /* 0x0000df00ff017b82 */ /* 0x000fe20000000800 */
[----:B------:R-:W0:Y:S07]  /*0010*/  S2R R0, SR_TID.X ;  /* 0x0000000000007919 */ /* 0x000e2e0000002100 */
[----:B------:R-:W1:Y:S01]  /*0020*/  S2UR UR6, SR_CTAID.X ;  /* 0x00000000000679c3 */ /* 0x000e620000002500 */
[----:B------:R-:W2:Y:S07]  /*0030*/  LDCU.64 UR4, c[0x0][0x358] ;  /* 0x00006b00ff0477ac */ /* 0x000eae0008000a00 */
[----:B------:R-:W1:Y:S08]  /*0040*/  LDC R9, c[0x0][0x360] ;  /* 0x0000d800ff097b82 */ /* 0x000e700000000800 */
[----:B------:R-:W3:Y:S08]  /*0050*/  LDC.64 R2, c[0x0][0x380] ;  /* 0x0000e000ff027b82 */ /* 0x000ef00000000a00 */
[----:B------:R-:W4:Y:S01]  /*0060*/  LDC.64 R4, c[0x0][0x388] ;  /* 0x0000e200ff047b82 */ /* 0x000f220000000a00 */
[----:B0-----:R-:W-:-:S07]  /*0070*/  LOP3.LUT R0, R0, 0x1, RZ, 0x3c, !PT ;  /* 0x0000000100007812 */ /* 0x001fce00078e3cff */
[----:B------:R-:W0:Y:S01]  /*0080*/  LDC.64 R6, c[0x0][0x390] ;  /* 0x0000e400ff067b82 */ /* 0x000e220000000a00 */
[----:B-1----:R-:W-:-:S04]  /*0090*/  IMAD R9, R9, UR6, R0 ;  /* 0x0000000609097c24 */ /* 0x002fc8000f8e0200 */
[----:B---3--:R-:W-:-:S06]  /*00a0*/  IMAD.WIDE R2, R9, 0x4, R2 ;  /* 0x0000000409027825 */ /* 0x008fcc00078e0202 */
[----:B--2---:R-:W2:Y:S01]  /*00b0*/  LDG.E R2, desc[UR4][R2.64] ;  /* 0x0000000402027981 */ /* 0x004ea2000c1e1900 */
[----:B----4-:R-:W-:-:S06]  /*00c0*/  IMAD.WIDE R4, R9, 0x4, R4 ;  /* 0x0000000409047825 */ /* 0x010fcc00078e0204 */
[----:B------:R-:W2:Y:S01]  /*00d0*/  LDG.E R5, desc[UR4][R4.64] ;  /* 0x0000000404057981 */ /* 0x000ea2000c1e1900 */
[----:B0-----:R-:W-:-:S04]  /*00e0*/  IMAD.WIDE R6, R9, 0x4, R6 ;  /* 0x0000000409067825 */ /* 0x001fc800078e0206 */
[----:B--2---:R-:W-:-:S05]  /*00f0*/  FADD R9, R2, R5 ;  /* 0x0000000502097221 */ /* 0x004fca0000000000 */
[----:B------:R-:W-:Y:S01]  /*0100*/  STG.E desc[UR4][R6.64], R9 ;  /* 0x0000000906007986 */ /* 0x000fe2000c101904 */
[----:B------:R-:W-:Y:S05]  /*0110*/  EXIT ;  /* 0x000000000000794d */ /* 0x000fea0003800000 */
.L_x_3:
        /* <DEDUP_REMOVED lines=14> */
.L_x_9:


//--------------------- .text._Z4add2PfS_S_       --------------------------
	.section	.text._Z4add2PfS_S_,"ax",@progbits
	.align	128
        .global         _Z4add2PfS_S_
        .type           _Z4add2PfS_S_,@function
        .size           _Z4add2PfS_S_,(.L_x_10 - _Z4add2PfS_S_)
        .other          _Z4add2PfS_S_,@"STO_CUDA_ENTRY STV_DEFAULT"
_Z4add2PfS_S_:
.text._Z4add2PfS_S_:
        /* <DEDUP_REMOVED lines=9> */
[----:B------:R-:W-:-:S05]  /*0090*/  IADD3 R9, PT, PT, R0, 0x1, RZ ;  /* 0x0000000100097810 */ /* 0x000fca0007ffe0ff */
        /* <DEDUP_REMOVED lines=8> */
.L_x_4:
        /* <DEDUP_REMOVED lines=14> */
.L_x_10:


//--------------------- .text._Z4add1PfS_S_       --------------------------
	.section	.text._Z4add1PfS_S_,"ax",@progbits
	.align	128
        .global         _Z4add1PfS_S_
        .type           _Z4add1PfS_S_,@function
        .size           _Z4add1PfS_S_,(.L_x_11 - _Z4add1PfS_S_)
        .other          _Z4add1PfS_S_,@"STO_CUDA_ENTRY STV_DEFAULT"
_Z4add1PfS_S_:
.text._Z4add1PfS_S_:
        /* <DEDUP_REMOVED lines=9> */
[----:B--2---:R-:W-:-:S06]  /*0090*/  IMAD.WIDE R2, R9, 0x4, R2 ;  /* 0x0000000409027825 */ /* 0x004fcc00078e0202 */
[----:B-1----:R-:W2:Y:S01]  /*00a0*/  LDG.E R2, desc[UR4][R2.64] ;  /* 0x0000000402027981 */ /* 0x002ea2000c1e1900 */
[----:B---3--:R-:W-:-:S06]  /*00b0*/  IMAD.WIDE R4, R9, 0x4, R4 ;  /* 0x0000000409047825 */ /* 0x008fcc00078e0204 */
[----:B------:R-:W2:Y:S01]  /*00c0*/  LDG.E R5, desc[UR4][R4.64] ;  /* 0x0000000404057981 */ /* 0x000ea2000c1e1900 */
[----:B0-----:R-:W-:-:S04]  /*00d0*/  IMAD.WIDE R6, R9, 0x4, R6 ;  /* 0x0000000409067825 */ /* 0x001fc800078e0206 */
[----:B--2---:R-:W-:-:S05]  /*00e0*/  FADD R9, R2, R5 ;  /* 0x0000000502097221 */ /* 0x004fca0000000000 */
[----:B------:R-:W-:Y:S01]  /*00f0*/  STG.E desc[UR4][R6.64], R9 ;  /* 0x0000000906007986 */ /* 0x000fe2000c101904 */
[----:B------:R-:W-:Y:S05]  /*0100*/  EXIT ;  /* 0x000000000000794d */ /* 0x000fea0003800000 */
.L_x_5:
        /* <DEDUP_REMOVED lines=15> */
.L_x_11:


//--------------------- .nv.shared.reserved.0     --------------------------
	.section	.nv.shared.reserved.0,"aw",@nobits
	.weak		__nv_reservedSMEM_offset_0_alias
	.size		__nv_reservedSMEM_offset_0_alias, 0, 64
	.other		__nv_reservedSMEM_offset_0_alias,@"STO_CUDA_RESERVED_SHARED STV_DEFAULT"
__nv_reservedSMEM_offset_0_alias:
	.zero		0
	.zero		64


//--------------------- .nv.constant0._Z4add6PfS_S_ --------------------------
	.section	.nv.constant0._Z4add6PfS_S_,"a",@progbits
	.sectionflags	@""
	.align	4
.nv.constant0._Z4add6PfS_S_:
	.zero		920


//--------------------- .nv.constant0._Z4add5PfS_S_ --------------------------
	.section	.nv.constant0._Z4add5PfS_S_,"a",@progbits
	.sectionflags	@""
	.align	4
.nv.constant0._Z4add5PfS_S_:
	.zero		920


//--------------------- .nv.constant0._Z4add4PfS_S_ --------------------------
	.section	.nv.constant0._Z4add4PfS_S_,"a",@progbits
	.sectionflags	@""
	.align	4
.nv.constant0._Z4add4PfS_S_:
	.zero		920


//--------------------- .nv.constant0._Z4add3PfS_S_ --------------------------
	.section	.nv.constant0._Z4add3PfS_S_,"a",@progbits
	.sectionflags	@""
	.align	4
.nv.constant0._Z4add3PfS_S_:
	.zero		920


//--------------------- .nv.constant0._Z4add2PfS_S_ --------------------------
	.section	.nv.constant0._Z4add2PfS_S_,"a",@progbits
	.sectionflags	@""
	.align	4
.nv.constant0._Z4add2PfS_S_:
	.zero		920


//--------------------- .nv.constant0._Z4add1PfS_S_ --------------------------
	.section	.nv.constant0._Z4add1PfS_S_,"a",@progbits
	.sectionflags	@""
	.align	4
.nv.constant0._Z4add1PfS_S_:
	.zero		920


//--------------------- SYMBOLS --------------------------

	.type		.nv.reservedSmem.offset0,@object
	.size		.nv.reservedSmem.offset0,0x4
